//
// Generated by NVIDIA NVVM Compiler
//
// Compiler Build ID: CL-36424714
// Cuda compilation tools, release 13.0, V13.0.88
// Based on NVVM 20.0.0
//

.version 9.0
.target sm_100
.address_size 64

	// .globl	_Z10updateGridPiP3Anti
.global .align 4 .b8 dx[16] = {1, 0, 0, 0, 0, 0, 0, 0, 255, 255, 255, 255};
.global .align 4 .b8 dy[16] = {0, 0, 0, 0, 1, 0, 0, 0, 0, 0, 0, 0, 255, 255, 255, 255};

.visible .entry _Z10updateGridPiP3Anti(
	.param .u64 .ptr .align 1 _Z10updateGridPiP3Anti_param_0,
	.param .u64 .ptr .align 1 _Z10updateGridPiP3Anti_param_1,
	.param .u32 _Z10updateGridPiP3Anti_param_2
)
{
	.reg .pred 	%p<2>;
	.reg .b32 	%r<33>;
	.reg .b64 	%rd<14>;

	ld.param.u64 	%rd3, [_Z10updateGridPiP3Anti_param_0];
	ld.param.u64 	%rd4, [_Z10updateGridPiP3Anti_param_1];
	ld.param.u32 	%r7, [_Z10updateGridPiP3Anti_param_2];
	cvta.to.global.u64 	%rd5, %rd3;
	cvta.to.global.u64 	%rd6, %rd4;
	mov.u32 	%r1, %tid.x;
	mul.wide.u32 	%rd7, %r1, 12;
	add.s64 	%rd1, %rd6, %rd7;
	ld.global.u32 	%r2, [%rd1];
	ld.global.u32 	%r3, [%rd1+4];
	ld.global.u32 	%r4, [%rd1+8];
	mad.lo.s32 	%r8, %r3, %r7, %r2;
	mul.wide.s32 	%rd8, %r8, 4;
	add.s64 	%rd2, %rd5, %rd8;
	ld.global.u32 	%r9, [%rd2];
	setp.ne.s32 	%p1, %r9, 0;
	@%p1 bra 	$L__BB0_2;
	add.s32 	%r17, %r4, 1;
	shr.s32 	%r18, %r17, 31;
	shr.u32 	%r19, %r18, 30;
	add.s32 	%r20, %r17, %r19;
	and.b32  	%r21, %r20, -4;
	sub.s32 	%r22, %r17, %r21;
	st.global.u32 	[%rd1+8], %r22;
	add.s32 	%r32, %r1, 1;
	bra.uni 	$L__BB0_3;
$L__BB0_2:
	add.s32 	%r11, %r4, 3;
	shr.s32 	%r12, %r11, 31;
	shr.u32 	%r13, %r12, 30;
	add.s32 	%r14, %r11, %r13;
	and.b32  	%r15, %r14, -4;
	sub.s32 	%r16, %r11, %r15;
	st.global.u32 	[%rd1+8], %r16;
	mov.b32 	%r32, 0;
$L__BB0_3:
	st.global.u32 	[%rd2], %r32;
	ld.global.u32 	%r23, [%rd1+8];
	mul.wide.s32 	%rd9, %r23, 4;
	mov.u64 	%rd10, dx;
	add.s64 	%rd11, %rd10, %rd9;
	ld.global.u32 	%r24, [%rd11];
	add.s32 	%r25, %r2, %r7;
	add.s32 	%r26, %r25, %r24;
	rem.s32 	%r27, %r26, %r7;
	st.global.u32 	[%rd1], %r27;
	mov.u64 	%rd12, dy;
	add.s64 	%rd13, %rd12, %rd9;
	ld.global.u32 	%r28, [%rd13];
	add.s32 	%r29, %r3, %r7;
	add.s32 	%r30, %r29, %r28;
	rem.s32 	%r31, %r30, %r7;
	st.global.u32 	[%rd1+4], %r31;
	ret;

}


// ===== COMPILED SASS (sm_100) =====

	.target	sm_100

	.elftype	@"ET_EXEC"


//--------------------- .note.nv.tkinfo           --------------------------
	.section	.note.nv.tkinfo,"",@"SHT_NOTE"
	.sectionflags	@"SHF_NOTE_NV_TKINFO"
	.tkinfo
        /*0018*/ 	.word	0x00000002
        /*0030*/ 	.string	""
        /*0030*/ 	.string	"ptxas"
        /*0030*/ 	.string	"Cuda compilation tools, release 13.0, V13.0.88"
        /*0030*/ 	.string	"Build cuda_13.0.r13.0/compiler.36424714_0"
        /*0030*/ 	.string	"-arch sm_100 -m 64 "



//--------------------- .note.nv.cuinfo           --------------------------
	.section	.note.nv.cuinfo,"",@"SHT_NOTE"
	.sectionflags	@"SHF_NOTE_NV_CUINFO"
        /*0018*/ 	.short	0x0002
        /*001a*/ 	.short	0x0064
        /*001c*/ 	.short	0x0082
	.zero		2


//--------------------- .nv.info                  --------------------------
	.section	.nv.info,"",@"SHT_CUDA_INFO"
	.align	4


	//----- nvinfo : EIATTR_REGCOUNT
	.align		4
        /*0000*/ 	.byte	0x04, 0x2f
        /*0002*/ 	.short	(.L_3 - .L_2)
	.align		4
.L_2:
        /*0004*/ 	.word	index@(_Z10updateGridPiP3Anti)
        /*0008*/ 	.word	0x00000014


	//----- nvinfo : EIATTR_FRAME_SIZE
	.align		4
.L_3:
        /*000c*/ 	.byte	0x04, 0x11
        /*000e*/ 	.short	(.L_5 - .L_4)
	.align		4
.L_4:
        /*0010*/ 	.word	index@(_Z10updateGridPiP3Anti)
        /*0014*/ 	.word	0x00000000


	//----- nvinfo : EIATTR_MIN_STACK_SIZE
	.align		4
.L_5:
        /*0018*/ 	.byte	0x04, 0x12
        /*001a*/ 	.short	(.L_7 - .L_6)
	.align		4
.L_6:
        /*001c*/ 	.word	index@(_Z10updateGridPiP3Anti)
        /*0020*/ 	.word	0x00000000
.L_7:


//--------------------- .nv.compat                --------------------------
	.section	.nv.compat,"",@"SHT_CUDA_COMPAT_INFO"
	.align	4
        /*0000*/ 	.byte	0x02, 0x09, 0x00, 0x00, 0x02, 0x02, 0x01, 0x00, 0x02, 0x05, 0x05, 0x00, 0x03, 0x07, 0x01, 0x01
        /*0010*/ 	.byte	0x02, 0x03, 0x00, 0x00, 0x02, 0x06, 0x01, 0x00, 0x04, 0x0b, 0x08, 0x00, 0x09, 0x00, 0x00, 0x00
        /*0020*/ 	.byte	0x00, 0x00, 0x00, 0x00


//--------------------- .nv.info._Z10updateGridPiP3Anti --------------------------
	.section	.nv.info._Z10updateGridPiP3Anti,"",@"SHT_CUDA_INFO"
	.sectionflags	@""
	.align	4


	//----- nvinfo : EIATTR_CUDA_API_VERSION
	.align		4
        /*0000*/ 	.byte	0x04, 0x37
        /*0002*/ 	.short	(.L_9 - .L_8)
.L_8:
        /*0004*/ 	.word	0x00000082


	//----- nvinfo : EIATTR_KPARAM_INFO
	.align		4
.L_9:
        /*0008*/ 	.byte	0x04, 0x17
        /*000a*/ 	.short	(.L_11 - .L_10)
.L_10:
        /*000c*/ 	.word	0x00000000
        /*0010*/ 	.short	0x0002
        /*0012*/ 	.short	0x0010
        /*0014*/ 	.byte	0x00, 0xf0, 0x11, 0x00


	//----- nvinfo : EIATTR_KPARAM_INFO
	.align		4
.L_11:
        /*0018*/ 	.byte	0x04, 0x17
        /*001a*/ 	.short	(.L_13 - .L_12)
.L_12:
        /*001c*/ 	.word	0x00000000
        /*0020*/ 	.short	0x0001
        /*0022*/ 	.short	0x0008
        /*0024*/ 	.byte	0x00, 0xf5, 0x21, 0x00


	//----- nvinfo : EIATTR_KPARAM_INFO
	.align		4
.L_13:
        /*0028*/ 	.byte	0x04, 0x17
        /*002a*/ 	.short	(.L_15 - .L_14)
.L_14:
        /*002c*/ 	.word	0x00000000
        /*0030*/ 	.short	0x0000
        /*0032*/ 	.short	0x0000
        /*0034*/ 	.byte	0x00, 0xf5, 0x21, 0x00


	//----- nvinfo : EIATTR_SPARSE_MMA_MASK
	.align		4
.L_15:
        /*0038*/ 	.byte	0x03, 0x50
        /*003a*/ 	.short	0x0000


	//----- nvinfo : EIATTR_MAXREG_COUNT
	.align		4
        /*003c*/ 	.byte	0x03, 0x1b
        /*003e*/ 	.short	0x00ff


	//----- nvinfo : EIATTR_MERCURY_ISA_VERSION
	.align		4
        /*0040*/ 	.byte	0x03, 0x5f
        /*0042*/ 	.short	0x0101


	//----- nvinfo : EIATTR_VRC_CTA_INIT_COUNT
	.align		4
        /*0044*/ 	.byte	0x02, 0x4a
	.zero		1
	.zero		1


	//----- nvinfo : EIATTR_EXIT_INSTR_OFFSETS
	.align		4
        /*0048*/ 	.byte	0x04, 0x1c
        /*004a*/ 	.short	(.L_17 - .L_16)


	//   ....[0]....
.L_16:
        /*004c*/ 	.word	0x00000490


	//----- nvinfo : EIATTR_CBANK_PARAM_SIZE
	.align		4
.L_17:
        /*0050*/ 	.byte	0x03, 0x19
        /*0052*/ 	.short	0x0014


	//----- nvinfo : EIATTR_PARAM_CBANK
	.align		4
        /*0054*/ 	.byte	0x04, 0x0a
        /*0056*/ 	.short	(.L_19 - .L_18)
	.align		4
.L_18:
        /*0058*/ 	.word	index@(.nv.constant0._Z10updateGridPiP3Anti)
        /*005c*/ 	.short	0x0380
        /*005e*/ 	.short	0x0014


	//----- nvinfo : EIATTR_SW_WAR
	.align		4
.L_19:
        /*0060*/ 	.byte	0x04, 0x36
        /*0062*/ 	.short	(.L_21 - .L_20)
.L_20:
        /*0064*/ 	.word	0x00000008
.L_21:


//--------------------- .nv.callgraph             --------------------------
	.section	.nv.callgraph,"",@"SHT_CUDA_CALLGRAPH"
	.align	4
	.sectionentsize	8
	.align		4
        /*0000*/ 	.word	0x00000000
	.align		4
        /*0004*/ 	.word	0xffffffff
	.align		4
        /*0008*/ 	.word	0x00000000
	.align		4
        /*000c*/ 	.word	0xfffffffe
	.align		4
        /*0010*/ 	.word	0x00000000
	.align		4
        /*0014*/ 	.word	0xfffffffd
	.align		4
        /*0018*/ 	.word	0x00000000
	.align		4
        /*001c*/ 	.word	0xfffffffc


//--------------------- .nv.constant4             --------------------------
	.section	.nv.constant4,"a",@progbits
	.align	8
	.align		8
.nv.constant4:
        /*0000*/ 	.dword	dx
	.align		8
        /*0008*/ 	.dword	dy


//--------------------- .text._Z10updateGridPiP3Anti --------------------------
	.section	.text._Z10updateGridPiP3Anti,"ax",@progbits
	.align	128
        .global         _Z10updateGridPiP3Anti
        .type           _Z10updateGridPiP3Anti,@function
        .size           _Z10updateGridPiP3Anti,(.L_x_1 - _Z10updateGridPiP3Anti)
        .other          _Z10updateGridPiP3Anti,@"STO_CUDA_ENTRY STV_DEFAULT"
_Z10updateGridPiP3Anti:
.text._Z10updateGridPiP3Anti:
[----:B------:R-:W-:Y:S01]  /*0000*/  LDC R1, c[0x0][0x37c] ;  /* 0x0000df00ff017b82 */ /* 0x000fe20000000800 */
[----:B------:R-:W0:Y:S07]  /*0010*/  S2R R15, SR_TID.X ;  /* 0x00000000000f7919 */ /* 0x000e2e0000002100 */
[----:B------:R-:W0:Y:S01]  /*0020*/  LDC.64 R2, c[0x0][0x388] ;  /* 0x0000e200ff027b82 */ /* 0x000e220000000a00 */
[----:B------:R-:W1:Y:S07]  /*0030*/  LDCU.64 UR4, c[0x0][0x358] ;  /* 0x00006b00ff0477ac */ /* 0x000e6e0008000a00 */
[----:B------:R-:W2:Y:S08]  /*0040*/  LDC R5, c[0x0][0x390] ;  /* 0x0000e400ff057b82 */ /* 0x000eb00000000800 */
[----:B------:R-:W3:Y:S01]  /*0050*/  LDC.64 R6, c[0x0][0x380] ;  /* 0x0000e000ff067b82 */ /* 0x000ee20000000a00 */
[----:B0-----:R-:W-:-:S05]  /*0060*/  IMAD.WIDE.U32 R2, R15, 0xc, R2 ;  /* 0x0000000c0f027825 */ /* 0x001fca00078e0002 */
[----:B-1----:R-:W2:Y:S04]  /*0070*/  LDG.E R4, desc[UR4][R2.64] ;  /* 0x0000000402047981 */ /* 0x002ea8000c1e1900 */
[----:B------:R-:W2:Y:S04]  /*0080*/  LDG.E R0, desc[UR4][R2.64+0x4] ;  /* 0x0000040402007981 */ /* 0x000ea8000c1e1900 */
[----:B------:R-:W4:Y:S01]  /*0090*/  LDG.E R8, desc[UR4][R2.64+0x8] ;  /* 0x0000080402087981 */ /* 0x000f22000c1e1900 */
[----:B--2---:R-:W-:-:S04]  /*00a0*/  IMAD R9, R0, R5, R4 ;  /* 0x0000000500097224 */ /* 0x004fc800078e0204 */
[----:B---3--:R-:W-:-:S05]  /*00b0*/  IMAD.WIDE R6, R9, 0x4, R6 ;  /* 0x0000000409067825 */ /* 0x008fca00078e0206 */
[----:B------:R-:W2:Y:S02]  /*00c0*/  LDG.E R9, desc[UR4][R6.64] ;  /* 0x0000000406097981 */ /* 0x000ea4000c1e1900 */
[----:B--2---:R-:W-:-:S13]  /*00d0*/  ISETP.NE.AND P0, PT, R9, RZ, PT ;  /* 0x000000ff0900720c */ /* 0x004fda0003f05270 */
[C---:B----4-:R-:W-:Y:S02]  /*00e0*/  @!P0 VIADD R9, R8.reuse, 0x1 ;  /* 0x0000000108098836 */ /* 0x050fe40000000000 */
[----:B------:R-:W-:-:S03]  /*00f0*/  @P0 VIADD R10, R8, 0x3 ;  /* 0x00000003080a0836 */ /* 0x000fc60000000000 */
[----:B------:R-:W-:Y:S02]  /*0100*/  @!P0 SHF.R.S32.HI R8, RZ, 0x1f, R9 ;  /* 0x0000001fff088819 */ /* 0x000fe40000011409 */
[----:B------:R-:W-:Y:S02]  /*0110*/  @P0 SHF.R.S32.HI R11, RZ, 0x1f, R10 ;  /* 0x0000001fff0b0819 */ /* 0x000fe4000001140a */
[----:B------:R-:W-:Y:S02]  /*0120*/  @!P0 LEA.HI R8, R8, R9, RZ, 0x2 ;  /* 0x0000000908088211 */ /* 0x000fe400078f10ff */
[----:B------:R-:W-:Y:S02]  /*0130*/  @P0 LEA.HI R11, R11, R10, RZ, 0x2 ;  /* 0x0000000a0b0b0211 */ /* 0x000fe400078f10ff */
[----:B------:R-:W-:Y:S02]  /*0140*/  @!P0 LOP3.LUT R8, R8, 0xfffffffc, RZ, 0xc0, !PT ;  /* 0xfffffffc08088812 */ /* 0x000fe400078ec0ff */
[----:B------:R-:W-:Y:S01]  /*0150*/  @P0 LOP3.LUT R11, R11, 0xfffffffc, RZ, 0xc0, !PT ;  /* 0xfffffffc0b0b0812 */ /* 0x000fe200078ec0ff */
[----:B------:R-:W-:-:S02]  /*0160*/  @!P0 VIADD R15, R15, 0x1 ;  /* 0x000000010f0f8836 */ /* 0x000fc40000000000 */
[----:B------:R-:W-:Y:S01]  /*0170*/  @!P0 IMAD.IADD R13, R9, 0x1, -R8 ;  /* 0x00000001090d8824 */ /* 0x000fe200078e0a08 */
[----:B------:R-:W-:Y:S01]  /*0180*/  @P0 IADD3 R17, PT, PT, R10, -R11, RZ ;  /* 0x8000000b0a110210 */ /* 0x000fe20007ffe0ff */
[----:B------:R-:W-:Y:S01]  /*0190*/  @P0 IMAD.MOV.U32 R15, RZ, RZ, RZ ;  /* 0x000000ffff0f0224 */ /* 0x000fe200078e00ff */
[----:B------:R-:W0:Y:S02]  /*01a0*/  LDC.64 R10, c[0x4][RZ] ;  /* 0x01000000ff0a7b82 */ /* 0x000e240000000a00 */
[----:B------:R1:W-:Y:S04]  /*01b0*/  @!P0 STG.E desc[UR4][R2.64+0x8], R13 ;  /* 0x0000080d02008986 */ /* 0x0003e8000c101904 */
[----:B------:R-:W-:Y:S04]  /*01c0*/  @P0 STG.E desc[UR4][R2.64+0x8], R17 ;  /* 0x0000081102000986 */ /* 0x000fe8000c101904 */
[----:B------:R2:W-:Y:S04]  /*01d0*/  STG.E desc[UR4][R6.64], R15 ;  /* 0x0000000f06007986 */ /* 0x0005e8000c101904 */
[----:B------:R-:W0:Y:S01]  /*01e0*/  LDG.E R9, desc[UR4][R2.64+0x8] ;  /* 0x0000080402097981 */ /* 0x000e22000c1e1900 */
[----:B------:R-:W-:-:S04]  /*01f0*/  IABS R8, R5 ;  /* 0x0000000500087213 */ /* 0x000fc80000000000 */
[----:B------:R-:W3:Y:S08]  /*0200*/  I2F.RP R14, R8 ;  /* 0x00000008000e7306 */ /* 0x000ef00000209400 */
[----:B---3--:R-:W3:Y:S01]  /*0210*/  MUFU.RCP R14, R14 ;  /* 0x0000000e000e7308 */ /* 0x008ee20000001000 */
[----:B0-----:R-:W-:-:S06]  /*0220*/  IMAD.WIDE R10, R9, 0x4, R10 ;  /* 0x00000004090a7825 */ /* 0x001fcc00078e020a */
[----:B------:R-:W4:Y:S01]  /*0230*/  LDG.E R10, desc[UR4][R10.64] ;  /* 0x000000040a0a7981 */ /* 0x000f22000c1e1900 */
[----:B---3--:R-:W-:-:S04]  /*0240*/  VIADD R12, R14, 0xffffffe ;  /* 0x0ffffffe0e0c7836 */ /* 0x008fc80000000000 */
[----:B-1----:R0:W2:Y:S02]  /*0250*/  F2I.FTZ.U32.TRUNC.NTZ R13, R12 ;  /* 0x0000000c000d7305 */ /* 0x0020a4000021f000 */
[----:B0-----:R-:W-:Y:S02]  /*0260*/  HFMA2 R12, -RZ, RZ, 0, 0 ;  /* 0x00000000ff0c7431 */ /* 0x001fe400000001ff */
[----:B--2---:R-:W-:-:S04]  /*0270*/  IMAD.MOV R7, RZ, RZ, -R13 ;  /* 0x000000ffff077224 */ /* 0x004fc800078e0a0d */
[----:B------:R-:W-:-:S04]  /*0280*/  IMAD R7, R7, R8, RZ ;  /* 0x0000000807077224 */ /* 0x000fc800078e02ff */
[----:B------:R-:W-:Y:S01]  /*0290*/  IMAD.HI.U32 R13, R13, R7, R12 ;  /* 0x000000070d0d7227 */ /* 0x000fe200078e000c */
[----:B----4-:R-:W-:-:S04]  /*02a0*/  IADD3 R4, PT, PT, R10, R5, R4 ;  /* 0x000000050a047210 */ /* 0x010fc80007ffe004 */
[----:B------:R-:W-:-:S05]  /*02b0*/  IABS R11, R4 ;  /* 0x00000004000b7213 */ /* 0x000fca0000000000 */
[----:B------:R-:W-:-:S04]  /*02c0*/  IMAD.HI.U32 R6, R13, R11, RZ ;  /* 0x0000000b0d067227 */ /* 0x000fc800078e00ff */
[----:B------:R-:W-:-:S04]  /*02d0*/  IMAD.MOV R6, RZ, RZ, -R6 ;  /* 0x000000ffff067224 */ /* 0x000fc800078e0a06 */
[C---:B------:R-:W-:Y:S02]  /*02e0*/  IMAD R11, R8.reuse, R6, R11 ;  /* 0x00000006080b7224 */ /* 0x040fe400078e020b */
[----:B------:R-:W0:Y:S03]  /*02f0*/  LDC.64 R6, c[0x4][0x8] ;  /* 0x01000200ff067b82 */ /* 0x000e260000000a00 */
[----:B------:R-:W-:Y:S02]  /*0300*/  ISETP.GT.U32.AND P0, PT, R8, R11, PT ;  /* 0x0000000b0800720c */ /* 0x000fe40003f04070 */
[----:B------:R-:W-:-:S11]  /*0310*/  ISETP.GE.AND P1, PT, R4, RZ, PT ;  /* 0x000000ff0400720c */ /* 0x000fd60003f26270 */
[----:B------:R-:W-:-:S05]  /*0320*/  @!P0 IMAD.IADD R11, R11, 0x1, -R8 ;  /* 0x000000010b0b8824 */ /* 0x000fca00078e0a08 */
[----:B------:R-:W-:Y:S02]  /*0330*/  ISETP.GT.U32.AND P0, PT, R8, R11, PT ;  /* 0x0000000b0800720c */ /* 0x000fe40003f04070 */
[----:B------:R-:W-:Y:S01]  /*0340*/  LOP3.LUT R4, RZ, R5, RZ, 0x33, !PT ;  /* 0x00000005ff047212 */ /* 0x000fe200078e33ff */
[----:B0-----:R-:W-:-:S10]  /*0350*/  IMAD.WIDE R6, R9, 0x4, R6 ;  /* 0x0000000409067825 */ /* 0x001fd400078e0206 */
[----:B------:R-:W-:Y:S01]  /*0360*/  @!P0 IMAD.IADD R11, R11, 0x1, -R8 ;  /* 0x000000010b0b8824 */ /* 0x000fe200078e0a08 */
[----:B------:R-:W-:-:S04]  /*0370*/  ISETP.NE.AND P0, PT, R5, RZ, PT ;  /* 0x000000ff0500720c */ /* 0x000fc80003f05270 */
[----:B------:R-:W-:-:S04]  /*0380*/  @!P1 IADD3 R11, PT, PT, -R11, RZ, RZ ;  /* 0x000000ff0b0b9210 */ /* 0x000fc80007ffe1ff */
[----:B------:R-:W-:-:S05]  /*0390*/  SEL R11, R4, R11, !P0 ;  /* 0x0000000b040b7207 */ /* 0x000fca0004000000 */
[----:B------:R-:W-:Y:S04]  /*03a0*/  STG.E desc[UR4][R2.64], R11 ;  /* 0x0000000b02007986 */ /* 0x000fe8000c101904 */
[----:B------:R-:W2:Y:S02]  /*03b0*/  LDG.E R6, desc[UR4][R6.64] ;  /* 0x0000000406067981 */ /* 0x000ea4000c1e1900 */
[----:B--2---:R-:W-:-:S04]  /*03c0*/  IADD3 R0, PT, PT, R6, R5, R0 ;  /* 0x0000000506007210 */ /* 0x004fc80007ffe000 */
[----:B------:R-:W-:-:S05]  /*03d0*/  IABS R5, R0 ;  /* 0x0000000000057213 */ /* 0x000fca0000000000 */
[----:B------:R-:W-:-:S04]  /*03e0*/  IMAD.HI.U32 R13, R13, R5, RZ ;  /* 0x000000050d0d7227 */ /* 0x000fc800078e00ff */
[----:B------:R-:W-:-:S04]  /*03f0*/  IMAD.MOV R13, RZ, RZ, -R13 ;  /* 0x000000ffff0d7224 */ /* 0x000fc800078e0a0d */
[----:B------:R-:W-:-:S05]  /*0400*/  IMAD R5, R8, R13, R5 ;  /* 0x0000000d08057224 */ /* 0x000fca00078e0205 */
[----:B------:R-:W-:Y:S02]  /*0410*/  ISETP.GT.U32.AND P1, PT, R8, R5, PT ;  /* 0x000000050800720c */ /* 0x000fe40003f24070 */
[----:B------:R-:W-:-:S11]  /*0420*/  ISETP.GE.AND P2, PT, R0, RZ, PT ;  /* 0x000000ff0000720c */ /* 0x000fd60003f46270 */
[----:B------:R-:W-:-:S05]  /*0430*/  @!P1 IMAD.IADD R5, R5, 0x1, -R8 ;  /* 0x0000000105059824 */ /* 0x000fca00078e0a08 */
[----:B------:R-:W-:-:S13]  /*0440*/  ISETP.GT.U32.AND P1, PT, R8, R5, PT ;  /* 0x000000050800720c */ /* 0x000fda0003f24070 */
[----:B------:R-:W-:-:S05]  /*0450*/  @!P1 IADD3 R5, PT, PT, R5, -R8, RZ ;  /* 0x8000000805059210 */ /* 0x000fca0007ffe0ff */
[----:B------:R-:W-:-:S05]  /*0460*/  @!P2 IMAD.MOV R5, RZ, RZ, -R5 ;  /* 0x000000ffff05a224 */ /* 0x000fca00078e0a05 */
[----:B------:R-:W-:-:S05]  /*0470*/  SEL R5, R4, R5, !P0 ;  /* 0x0000000504057207 */ /* 0x000fca0004000000 */
[----:B------:R-:W-:Y:S01]  /*0480*/  STG.E desc[UR4][R2.64+0x4], R5 ;  /* 0x0000040502007986 */ /* 0x000fe2000c101904 */
[----:B------:R-:W-:Y:S05]  /*0490*/  EXIT ;  /* 0x000000000000794d */ /* 0x000fea0003800000 */
.L_x_0:
[----:B------:R-:W-:-:S00]  /*04a0*/  BRA `(.L_x_0) ;  /* 0xfffffffc00fc7947 */ /* 0x000fc0000383ffff */
[----:B------:R-:W-:-:S00]  /*04b0*/  NOP ;  /* 0x0000000000007918 */ /* 0x000fc00000000000 */
        /* <DEDUP_REMOVED lines=12> */
.L_x_1:


//--------------------- .nv.global.init           --------------------------
	.section	.nv.global.init,"aw",@progbits
	.align	4
.nv.global.init:
	.type		dx,@object
	.size		dx,(dy - dx)
dx:
        /*0000*/ 	.byte	0x01, 0x00, 0x00, 0x00, 0x00, 0x00, 0x00, 0x00, 0xff, 0xff, 0xff, 0xff, 0x00, 0x00, 0x00, 0x00
	.type		dy,@object
	.size		dy,(.L_1 - dy)
dy:
        /*0010*/ 	.byte	0x00, 0x00, 0x00, 0x00, 0x01, 0x00, 0x00, 0x00, 0x00, 0x00, 0x00, 0x00, 0xff, 0xff, 0xff, 0xff
.L_1:


//--------------------- .nv.shared.reserved.0     --------------------------
	.section	.nv.shared.reserved.0,"aw",@nobits
	.weak		__nv_reservedSMEM_offset_0_alias
	.size		__nv_reservedSMEM_offset_0_alias, 0, 64
	.other		__nv_reservedSMEM_offset_0_alias,@"STO_CUDA_RESERVED_SHARED STV_DEFAULT"
__nv_reservedSMEM_offset_0_alias:
	.zero		0
	.zero		64


//--------------------- .nv.constant0._Z10updateGridPiP3Anti --------------------------
	.section	.nv.constant0._Z10updateGridPiP3Anti,"a",@progbits
	.sectionflags	@""
	.align	4
.nv.constant0._Z10updateGridPiP3Anti:
	.zero		916


//--------------------- SYMBOLS --------------------------

	.type		.nv.reservedSmem.offset0,@object
	.size		.nv.reservedSmem.offset0,0x4
